//
// Generated by NVIDIA NVVM Compiler
//
// Compiler Build ID: CL-36424714
// Cuda compilation tools, release 13.0, V13.0.88
// Based on NVVM 20.0.0
//

.version 9.0
.target sm_100
.address_size 64

	// .globl	default_function_kernel0
// _ZZ24default_function_kernel0E8A_shared has been demoted
// _ZZ24default_function_kernel0E8B_shared has been demoted

.visible .entry default_function_kernel0(
	.param .u64 .ptr .align 1 default_function_kernel0_param_0,
	.param .u64 .ptr .align 1 default_function_kernel0_param_1,
	.param .u64 .ptr .align 1 default_function_kernel0_param_2
)
{
	.reg .pred 	%p<4>;
	.reg .b32 	%r<47>;
	.reg .b32 	%f<114>;
	.reg .b64 	%rd<27>;
	// demoted variable
	.shared .align 4 .b8 _ZZ24default_function_kernel0E8A_shared[1024];
	// demoted variable
	.shared .align 4 .b8 _ZZ24default_function_kernel0E8B_shared[16384];
	ld.param.u64 	%rd4, [default_function_kernel0_param_0];
	ld.param.u64 	%rd5, [default_function_kernel0_param_1];
	ld.param.u64 	%rd3, [default_function_kernel0_param_2];
	cvta.to.global.u64 	%rd1, %rd4;
	cvta.to.global.u64 	%rd2, %rd5;
	mov.u32 	%r14, %tid.x;
	shl.b32 	%r1, %r14, 1;
	mov.u32 	%r2, %ctaid.x;
	shl.b32 	%r15, %r2, 15;
	or.b32  	%r3, %r1, %r15;
	shl.b32 	%r4, %r14, 7;
	shl.b32 	%r16, %r14, 3;
	mov.u32 	%r17, _ZZ24default_function_kernel0E8A_shared;
	add.s32 	%r5, %r17, %r16;
	mov.b32 	%r44, 0;
	mov.f32 	%f98, 0f00000000;
	mov.f32 	%f99, %f98;
	mov.f32 	%f100, %f98;
	mov.f32 	%f101, %f98;
	mov.f32 	%f102, %f98;
	mov.f32 	%f103, %f98;
	mov.f32 	%f104, %f98;
	mov.f32 	%f105, %f98;
$L__BB0_1:
	bar.sync 	0;
	shl.b32 	%r19, %r44, 6;
	add.s32 	%r20, %r19, %r1;
	mul.wide.u32 	%rd6, %r20, 4;
	add.s64 	%rd7, %rd1, %rd6;
	ld.global.nc.f32 	%f26, [%rd7];
	st.shared.f32 	[%r5], %f26;
	ld.global.nc.f32 	%f27, [%rd7+4];
	st.shared.f32 	[%r5+4], %f27;
	ld.global.nc.f32 	%f28, [%rd7+2048];
	st.shared.f32 	[%r5+256], %f28;
	ld.global.nc.f32 	%f29, [%rd7+2052];
	st.shared.f32 	[%r5+260], %f29;
	ld.global.nc.f32 	%f30, [%rd7+4096];
	st.shared.f32 	[%r5+512], %f30;
	ld.global.nc.f32 	%f31, [%rd7+4100];
	st.shared.f32 	[%r5+516], %f31;
	ld.global.nc.f32 	%f32, [%rd7+6144];
	st.shared.f32 	[%r5+768], %f32;
	ld.global.nc.f32 	%f33, [%rd7+6148];
	st.shared.f32 	[%r5+772], %f33;
	add.s32 	%r7, %r3, %r19;
	mov.b32 	%r45, 0;
$L__BB0_2:
	shl.b32 	%r21, %r45, 9;
	add.s32 	%r22, %r7, %r21;
	shl.b32 	%r23, %r45, 6;
	add.s32 	%r24, %r23, %r1;
	mul.wide.u32 	%rd8, %r22, 4;
	add.s64 	%rd9, %rd2, %rd8;
	ld.global.nc.f32 	%f34, [%rd9];
	shl.b32 	%r25, %r24, 2;
	mov.u32 	%r26, _ZZ24default_function_kernel0E8B_shared;
	add.s32 	%r27, %r26, %r25;
	st.shared.f32 	[%r27], %f34;
	ld.global.nc.f32 	%f35, [%rd9+4];
	st.shared.f32 	[%r27+4], %f35;
	add.s32 	%r28, %r22, 512;
	mul.wide.u32 	%rd10, %r28, 4;
	add.s64 	%rd11, %rd2, %rd10;
	ld.global.nc.f32 	%f36, [%rd11];
	st.shared.f32 	[%r27+256], %f36;
	ld.global.nc.f32 	%f37, [%rd11+4];
	st.shared.f32 	[%r27+260], %f37;
	add.s32 	%r29, %r22, 1024;
	mul.wide.u32 	%rd12, %r29, 4;
	add.s64 	%rd13, %rd2, %rd12;
	ld.global.nc.f32 	%f38, [%rd13];
	st.shared.f32 	[%r27+512], %f38;
	ld.global.nc.f32 	%f39, [%rd13+4];
	st.shared.f32 	[%r27+516], %f39;
	add.s32 	%r30, %r22, 1536;
	mul.wide.u32 	%rd14, %r30, 4;
	add.s64 	%rd15, %rd2, %rd14;
	ld.global.nc.f32 	%f40, [%rd15];
	st.shared.f32 	[%r27+768], %f40;
	ld.global.nc.f32 	%f41, [%rd15+4];
	st.shared.f32 	[%r27+772], %f41;
	add.s32 	%r31, %r22, 2048;
	mul.wide.u32 	%rd16, %r31, 4;
	add.s64 	%rd17, %rd2, %rd16;
	ld.global.nc.f32 	%f42, [%rd17];
	st.shared.f32 	[%r27+1024], %f42;
	ld.global.nc.f32 	%f43, [%rd17+4];
	st.shared.f32 	[%r27+1028], %f43;
	add.s32 	%r32, %r22, 2560;
	mul.wide.u32 	%rd18, %r32, 4;
	add.s64 	%rd19, %rd2, %rd18;
	ld.global.nc.f32 	%f44, [%rd19];
	st.shared.f32 	[%r27+1280], %f44;
	ld.global.nc.f32 	%f45, [%rd19+4];
	st.shared.f32 	[%r27+1284], %f45;
	add.s32 	%r33, %r22, 3072;
	mul.wide.u32 	%rd20, %r33, 4;
	add.s64 	%rd21, %rd2, %rd20;
	ld.global.nc.f32 	%f46, [%rd21];
	st.shared.f32 	[%r27+1536], %f46;
	ld.global.nc.f32 	%f47, [%rd21+4];
	st.shared.f32 	[%r27+1540], %f47;
	add.s32 	%r34, %r22, 3584;
	mul.wide.u32 	%rd22, %r34, 4;
	add.s64 	%rd23, %rd2, %rd22;
	ld.global.nc.f32 	%f48, [%rd23];
	st.shared.f32 	[%r27+1792], %f48;
	ld.global.nc.f32 	%f49, [%rd23+4];
	st.shared.f32 	[%r27+1796], %f49;
	add.s32 	%r45, %r45, 8;
	setp.ne.s32 	%p1, %r45, 64;
	@%p1 bra 	$L__BB0_2;
	bar.sync 	0;
	mov.b32 	%r46, 0;
$L__BB0_4:
	shl.b32 	%r36, %r46, 2;
	add.s32 	%r38, %r17, %r36;
	ld.shared.f32 	%f50, [%r38];
	ld.shared.f32 	%f51, [%r38+256];
	ld.shared.f32 	%f52, [%r38+512];
	ld.shared.f32 	%f53, [%r38+768];
	add.s32 	%r39, %r46, %r4;
	shl.b32 	%r40, %r39, 2;
	add.s32 	%r42, %r26, %r40;
	ld.shared.f32 	%f54, [%r42];
	ld.shared.f32 	%f55, [%r42+256];
	fma.rn.f32 	%f56, %f50, %f54, %f99;
	fma.rn.f32 	%f57, %f50, %f55, %f98;
	fma.rn.f32 	%f58, %f51, %f54, %f100;
	fma.rn.f32 	%f59, %f51, %f55, %f101;
	fma.rn.f32 	%f60, %f52, %f54, %f102;
	fma.rn.f32 	%f61, %f52, %f55, %f103;
	fma.rn.f32 	%f62, %f53, %f54, %f104;
	fma.rn.f32 	%f63, %f53, %f55, %f105;
	ld.shared.f32 	%f64, [%r38+4];
	ld.shared.f32 	%f65, [%r38+260];
	ld.shared.f32 	%f66, [%r38+516];
	ld.shared.f32 	%f67, [%r38+772];
	ld.shared.f32 	%f68, [%r42+4];
	ld.shared.f32 	%f69, [%r42+260];
	fma.rn.f32 	%f70, %f64, %f68, %f56;
	fma.rn.f32 	%f71, %f64, %f69, %f57;
	fma.rn.f32 	%f72, %f65, %f68, %f58;
	fma.rn.f32 	%f73, %f65, %f69, %f59;
	fma.rn.f32 	%f74, %f66, %f68, %f60;
	fma.rn.f32 	%f75, %f66, %f69, %f61;
	fma.rn.f32 	%f76, %f67, %f68, %f62;
	fma.rn.f32 	%f77, %f67, %f69, %f63;
	ld.shared.f32 	%f78, [%r38+8];
	ld.shared.f32 	%f79, [%r38+264];
	ld.shared.f32 	%f80, [%r38+520];
	ld.shared.f32 	%f81, [%r38+776];
	ld.shared.f32 	%f82, [%r42+8];
	ld.shared.f32 	%f83, [%r42+264];
	fma.rn.f32 	%f84, %f78, %f82, %f70;
	fma.rn.f32 	%f85, %f78, %f83, %f71;
	fma.rn.f32 	%f86, %f79, %f82, %f72;
	fma.rn.f32 	%f87, %f79, %f83, %f73;
	fma.rn.f32 	%f88, %f80, %f82, %f74;
	fma.rn.f32 	%f89, %f80, %f83, %f75;
	fma.rn.f32 	%f90, %f81, %f82, %f76;
	fma.rn.f32 	%f91, %f81, %f83, %f77;
	ld.shared.f32 	%f92, [%r38+12];
	ld.shared.f32 	%f93, [%r38+268];
	ld.shared.f32 	%f94, [%r38+524];
	ld.shared.f32 	%f95, [%r38+780];
	ld.shared.f32 	%f96, [%r42+12];
	ld.shared.f32 	%f97, [%r42+268];
	fma.rn.f32 	%f99, %f92, %f96, %f84;
	fma.rn.f32 	%f98, %f92, %f97, %f85;
	fma.rn.f32 	%f100, %f93, %f96, %f86;
	fma.rn.f32 	%f101, %f93, %f97, %f87;
	fma.rn.f32 	%f102, %f94, %f96, %f88;
	fma.rn.f32 	%f103, %f94, %f97, %f89;
	fma.rn.f32 	%f104, %f95, %f96, %f90;
	fma.rn.f32 	%f105, %f95, %f97, %f91;
	add.s32 	%r46, %r46, 4;
	setp.ne.s32 	%p2, %r46, 64;
	@%p2 bra 	$L__BB0_4;
	add.s32 	%r44, %r44, 1;
	setp.ne.s32 	%p3, %r44, 8;
	@%p3 bra 	$L__BB0_1;
	cvta.to.global.u64 	%rd24, %rd3;
	mad.lo.s32 	%r43, %r2, -32704, %r3;
	mul.wide.u32 	%rd25, %r43, 4;
	add.s64 	%rd26, %rd24, %rd25;
	st.global.f32 	[%rd26], %f99;
	st.global.f32 	[%rd26+4], %f98;
	st.global.f32 	[%rd26+65536], %f100;
	st.global.f32 	[%rd26+65540], %f101;
	st.global.f32 	[%rd26+131072], %f102;
	st.global.f32 	[%rd26+131076], %f103;
	st.global.f32 	[%rd26+196608], %f104;
	st.global.f32 	[%rd26+196612], %f105;
	ret;

}


// ===== COMPILED SASS (sm_100) =====

	.target	sm_100

	.elftype	@"ET_EXEC"


//--------------------- .note.nv.tkinfo           --------------------------
	.section	.note.nv.tkinfo,"",@"SHT_NOTE"
	.sectionflags	@"SHF_NOTE_NV_TKINFO"
	.tkinfo
        /*0018*/ 	.word	0x00000002
        /*0030*/ 	.string	""
        /*0030*/ 	.string	"ptxas"
        /*0030*/ 	.string	"Cuda compilation tools, release 13.0, V13.0.88"
        /*0030*/ 	.string	"Build cuda_13.0.r13.0/compiler.36424714_0"
        /*0030*/ 	.string	"-arch sm_100 -m 64 "



//--------------------- .note.nv.cuinfo           --------------------------
	.section	.note.nv.cuinfo,"",@"SHT_NOTE"
	.sectionflags	@"SHF_NOTE_NV_CUINFO"
        /*0018*/ 	.short	0x0002
        /*001a*/ 	.short	0x0064
        /*001c*/ 	.short	0x0082
	.zero		2


//--------------------- .nv.info                  --------------------------
	.section	.nv.info,"",@"SHT_CUDA_INFO"
	.align	4


	//----- nvinfo : EIATTR_REGCOUNT
	.align		4
        /*0000*/ 	.byte	0x04, 0x2f
        /*0002*/ 	.short	(.L_1 - .L_0)
	.align		4
.L_0:
        /*0004*/ 	.word	index@(default_function_kernel0)
        /*0008*/ 	.word	0x00000022


	//----- nvinfo : EIATTR_FRAME_SIZE
	.align		4
.L_1:
        /*000c*/ 	.byte	0x04, 0x11
        /*000e*/ 	.short	(.L_3 - .L_2)
	.align		4
.L_2:
        /*0010*/ 	.word	index@(default_function_kernel0)
        /*0014*/ 	.word	0x00000000


	//----- nvinfo : EIATTR_MIN_STACK_SIZE
	.align		4
.L_3:
        /*0018*/ 	.byte	0x04, 0x12
        /*001a*/ 	.short	(.L_5 - .L_4)
	.align		4
.L_4:
        /*001c*/ 	.word	index@(default_function_kernel0)
        /*0020*/ 	.word	0x00000000
.L_5:


//--------------------- .nv.compat                --------------------------
	.section	.nv.compat,"",@"SHT_CUDA_COMPAT_INFO"
	.align	4
        /*0000*/ 	.byte	0x02, 0x09, 0x00, 0x00, 0x02, 0x02, 0x01, 0x00, 0x02, 0x05, 0x05, 0x00, 0x03, 0x07, 0x01, 0x01
        /*0010*/ 	.byte	0x02, 0x03, 0x00, 0x00, 0x02, 0x06, 0x01, 0x00, 0x04, 0x0b, 0x08, 0x00, 0x09, 0x00, 0x00, 0x00
        /*0020*/ 	.byte	0x00, 0x00, 0x00, 0x00


//--------------------- .nv.info.default_function_kernel0 --------------------------
	.section	.nv.info.default_function_kernel0,"",@"SHT_CUDA_INFO"
	.sectionflags	@""
	.align	4


	//----- nvinfo : EIATTR_CUDA_API_VERSION
	.align		4
        /*0000*/ 	.byte	0x04, 0x37
        /*0002*/ 	.short	(.L_7 - .L_6)
.L_6:
        /*0004*/ 	.word	0x00000082


	//----- nvinfo : EIATTR_KPARAM_INFO
	.align		4
.L_7:
        /*0008*/ 	.byte	0x04, 0x17
        /*000a*/ 	.short	(.L_9 - .L_8)
.L_8:
        /*000c*/ 	.word	0x00000000
        /*0010*/ 	.short	0x0002
        /*0012*/ 	.short	0x0010
        /*0014*/ 	.byte	0x00, 0xf5, 0x21, 0x00


	//----- nvinfo : EIATTR_KPARAM_INFO
	.align		4
.L_9:
        /*0018*/ 	.byte	0x04, 0x17
        /*001a*/ 	.short	(.L_11 - .L_10)
.L_10:
        /*001c*/ 	.word	0x00000000
        /*0020*/ 	.short	0x0001
        /*0022*/ 	.short	0x0008
        /*0024*/ 	.byte	0x00, 0xf5, 0x21, 0x00


	//----- nvinfo : EIATTR_KPARAM_INFO
	.align		4
.L_11:
        /*0028*/ 	.byte	0x04, 0x17
        /*002a*/ 	.short	(.L_13 - .L_12)
.L_12:
        /*002c*/ 	.word	0x00000000
        /*0030*/ 	.short	0x0000
        /*0032*/ 	.short	0x0000
        /*0034*/ 	.byte	0x00, 0xf5, 0x21, 0x00


	//----- nvinfo : EIATTR_SPARSE_MMA_MASK
	.align		4
.L_13:
        /*0038*/ 	.byte	0x03, 0x50
        /*003a*/ 	.short	0x0000


	//----- nvinfo : EIATTR_MAXREG_COUNT
	.align		4
        /*003c*/ 	.byte	0x03, 0x1b
        /*003e*/ 	.short	0x00ff


	//----- nvinfo : EIATTR_NUM_BARRIERS
	.align		4
        /*0040*/ 	.byte	0x02, 0x4c
        /*0042*/ 	.byte	0x01
	.zero		1


	//----- nvinfo : EIATTR_MERCURY_ISA_VERSION
	.align		4
        /*0044*/ 	.byte	0x03, 0x5f
        /*0046*/ 	.short	0x0101


	//----- nvinfo : EIATTR_VRC_CTA_INIT_COUNT
	.align		4
        /*0048*/ 	.byte	0x02, 0x4a
	.zero		1
	.zero		1


	//----- nvinfo : EIATTR_EXIT_INSTR_OFFSETS
	.align		4
        /*004c*/ 	.byte	0x04, 0x1c
        /*004e*/ 	.short	(.L_15 - .L_14)


	//   ....[0]....
.L_14:
        /*0050*/ 	.word	0x00000900


	//----- nvinfo : EIATTR_CBANK_PARAM_SIZE
	.align		4
.L_15:
        /*0054*/ 	.byte	0x03, 0x19
        /*0056*/ 	.short	0x0018


	//----- nvinfo : EIATTR_PARAM_CBANK
	.align		4
        /*0058*/ 	.byte	0x04, 0x0a
        /*005a*/ 	.short	(.L_17 - .L_16)
	.align		4
.L_16:
        /*005c*/ 	.word	index@(.nv.constant0.default_function_kernel0)
        /*0060*/ 	.short	0x0380
        /*0062*/ 	.short	0x0018


	//----- nvinfo : EIATTR_SW_WAR
	.align		4
.L_17:
        /*0064*/ 	.byte	0x04, 0x36
        /*0066*/ 	.short	(.L_19 - .L_18)
.L_18:
        /*0068*/ 	.word	0x00000008
.L_19:


//--------------------- .nv.callgraph             --------------------------
	.section	.nv.callgraph,"",@"SHT_CUDA_CALLGRAPH"
	.align	4
	.sectionentsize	8
	.align		4
        /*0000*/ 	.word	0x00000000
	.align		4
        /*0004*/ 	.word	0xffffffff
	.align		4
        /*0008*/ 	.word	0x00000000
	.align		4
        /*000c*/ 	.word	0xfffffffe
	.align		4
        /*0010*/ 	.word	0x00000000
	.align		4
        /*0014*/ 	.word	0xfffffffd
	.align		4
        /*0018*/ 	.word	0x00000000
	.align		4
        /*001c*/ 	.word	0xfffffffc


//--------------------- .text.default_function_kernel0 --------------------------
	.section	.text.default_function_kernel0,"ax",@progbits
	.align	128
        .global         default_function_kernel0
        .type           default_function_kernel0,@function
        .size           default_function_kernel0,(.L_x_4 - default_function_kernel0)
        .other          default_function_kernel0,@"STO_CUDA_ENTRY STV_DEFAULT"
default_function_kernel0:
.text.default_function_kernel0:
[----:B------:R-:W-:Y:S01]  /*0000*/  LDC R1, c[0x0][0x37c] ;  /* 0x0000df00ff017b82 */ /* 0x000fe20000000800 */
[----:B------:R-:W0:Y:S07]  /*0010*/  S2R R2, SR_TID.X ;  /* 0x0000000000027919 */ /* 0x000e2e0000002100 */
[----:B------:R-:W1:Y:S01]  /*0020*/  S2UR UR5, SR_CgaCtaId ;  /* 0x00000000000579c3 */ /* 0x000e620000008800 */
[----:B------:R-:W-:Y:S01]  /*0030*/  UMOV UR4, 0x400 ;  /* 0x0000040000047882 */ /* 0x000fe20000000000 */
[----:B------:R-:W-:Y:S01]  /*0040*/  HFMA2 R3, -RZ, RZ, 0, 0 ;  /* 0x00000000ff037431 */ /* 0x000fe200000001ff */
[----:B------:R-:W2:Y:S01]  /*0050*/  S2R R0, SR_CTAID.X ;  /* 0x0000000000007919 */ /* 0x000ea20000002500 */
[----:B------:R-:W-:-:S02]  /*0060*/  CS2R R22, SRZ ;  /* 0x0000000000167805 */ /* 0x000fc4000001ff00 */
[----:B------:R-:W-:Y:S02]  /*0070*/  CS2R R20, SRZ ;  /* 0x0000000000147805 */ /* 0x000fe4000001ff00 */
[----:B------:R-:W-:Y:S02]  /*0080*/  CS2R R18, SRZ ;  /* 0x0000000000127805 */ /* 0x000fe4000001ff00 */
[----:B------:R-:W-:Y:S01]  /*0090*/  CS2R R16, SRZ ;  /* 0x0000000000107805 */ /* 0x000fe2000001ff00 */
[----:B------:R-:W3:Y:S01]  /*00a0*/  LDCU.64 UR8, c[0x0][0x358] ;  /* 0x00006b00ff0877ac */ /* 0x000ee20008000a00 */
[----:B-1----:R-:W-:Y:S01]  /*00b0*/  ULEA UR5, UR5, UR4, 0x18 ;  /* 0x0000000405057291 */ /* 0x002fe2000f8ec0ff */
[----:B0-----:R-:W-:-:S05]  /*00c0*/  SHF.L.U32 R26, R2, 0x1, RZ ;  /* 0x00000001021a7819 */ /* 0x001fca00000006ff */
[----:B------:R-:W-:Y:S02]  /*00d0*/  LEA R24, R2, UR5, 0x3 ;  /* 0x0000000502187c11 */ /* 0x000fe4000f8e18ff */
[----:B--2---:R-:W-:-:S04]  /*00e0*/  SHF.L.U32 R25, R0, 0xf, RZ ;  /* 0x0000000f00197819 */ /* 0x004fc800000006ff */
[----:B---3--:R-:W-:-:S07]  /*00f0*/  LOP3.LUT R25, R26, R25, RZ, 0xfc, !PT ;  /* 0x000000191a197212 */ /* 0x008fce00078efcff */
.L_x_2:
[----:B------:R-:W0:Y:S01]  /*0100*/  LDC.64 R12, c[0x0][0x380] ;  /* 0x0000e000ff0c7b82 */ /* 0x000e220000000a00 */
[----:B------:R-:W-:-:S05]  /*0110*/  LEA R5, R23, R26, 0x6 ;  /* 0x0000001a17057211 */ /* 0x000fca00078e30ff */
[----:B0-----:R-:W-:-:S05]  /*0120*/  IMAD.WIDE.U32 R12, R5, 0x4, R12 ;  /* 0x00000004050c7825 */ /* 0x001fca00078e000c */
[----:B------:R-:W2:Y:S04]  /*0130*/  LDG.E.CONSTANT R4, desc[UR8][R12.64] ;  /* 0x000000080c047981 */ /* 0x000ea8000c1e9900 */
[----:B------:R-:W2:Y:S04]  /*0140*/  LDG.E.CONSTANT R5, desc[UR8][R12.64+0x4] ;  /* 0x000004080c057981 */ /* 0x000ea8000c1e9900 */
[----:B------:R-:W3:Y:S04]  /*0150*/  LDG.E.CONSTANT R6, desc[UR8][R12.64+0x800] ;  /* 0x000800080c067981 */ /* 0x000ee8000c1e9900 */
[----:B------:R-:W3:Y:S04]  /*0160*/  LDG.E.CONSTANT R7, desc[UR8][R12.64+0x804] ;  /* 0x000804080c077981 */ /* 0x000ee8000c1e9900 */
[----:B------:R-:W4:Y:S04]  /*0170*/  LDG.E.CONSTANT R8, desc[UR8][R12.64+0x1000] ;  /* 0x001000080c087981 */ /* 0x000f28000c1e9900 */
[----:B------:R-:W4:Y:S04]  /*0180*/  LDG.E.CONSTANT R9, desc[UR8][R12.64+0x1004] ;  /* 0x001004080c097981 */ /* 0x000f28000c1e9900 */
[----:B------:R-:W5:Y:S04]  /*0190*/  LDG.E.CONSTANT R10, desc[UR8][R12.64+0x1800] ;  /* 0x001800080c0a7981 */ /* 0x000f68000c1e9900 */
[----:B------:R0:W5:Y:S01]  /*01a0*/  LDG.E.CONSTANT R11, desc[UR8][R12.64+0x1804] ;  /* 0x001804080c0b7981 */ /* 0x000162000c1e9900 */
[----:B------:R-:W1:Y:S01]  /*01b0*/  S2UR UR6, SR_CgaCtaId ;  /* 0x00000000000679c3 */ /* 0x000e620000008800 */
[----:B------:R-:W-:Y:S01]  /*01c0*/  UMOV UR4, 0x400 ;  /* 0x0000040000047882 */ /* 0x000fe20000000000 */
[----:B------:R-:W-:-:S06]  /*01d0*/  MOV R14, RZ ;  /* 0x000000ff000e7202 */ /* 0x000fcc0000000f00 */
[----:B------:R-:W-:Y:S01]  /*01e0*/  BAR.SYNC.DEFER_BLOCKING 0x0 ;  /* 0x0000000000007b1d */ /* 0x000fe20000010000 */
[----:B------:R-:W-:Y:S01]  /*01f0*/  UIADD3 UR4, UPT, UPT, UR4, 0x400, URZ ;  /* 0x0000040004047890 */ /* 0x000fe2000fffe0ff */
[C---:B0-----:R-:W-:Y:S02]  /*0200*/  LEA R12, R23.reuse, R25, 0x6 ;  /* 0x00000019170c7211 */ /* 0x041fe400078e30ff */
[----:B------:R-:W-:-:S04]  /*0210*/  IADD3 R23, PT, PT, R23, 0x1, RZ ;  /* 0x0000000117177810 */ /* 0x000fc80007ffe0ff */
[----:B------:R-:W-:Y:S01]  /*0220*/  ISETP.NE.AND P1, PT, R23, 0x8, PT ;  /* 0x000000081700780c */ /* 0x000fe20003f25270 */
[----:B-1----:R-:W-:Y:S01]  /*0230*/  ULEA UR6, UR6, UR4, 0x18 ;  /* 0x0000000406067291 */ /* 0x002fe2000f8ec0ff */
[----:B--2---:R0:W-:Y:S04]  /*0240*/  STS.64 [R24], R4 ;  /* 0x0000000418007388 */ /* 0x0041e80000000a00 */
[----:B---3--:R0:W-:Y:S04]  /*0250*/  STS.64 [R24+0x100], R6 ;  /* 0x0001000618007388 */ /* 0x0081e80000000a00 */
[----:B----4-:R0:W-:Y:S04]  /*0260*/  STS.64 [R24+0x200], R8 ;  /* 0x0002000818007388 */ /* 0x0101e80000000a00 */
[----:B-----5:R0:W-:Y:S02]  /*0270*/  STS.64 [R24+0x300], R10 ;  /* 0x0003000a18007388 */ /* 0x0201e40000000a00 */
.L_x_0:
[----:B01----:R-:W0:Y:S01]  /*0280*/  LDC.64 R10, c[0x0][0x388] ;  /* 0x0000e200ff0a7b82 */ /* 0x003e220000000a00 */
[----:B------:R-:W-:-:S04]  /*0290*/  LEA R8, R14, R12, 0x9 ;  /* 0x0000000c0e087211 */ /* 0x000fc800078e48ff */
[C---:B------:R-:W-:Y:S01]  /*02a0*/  IADD3 R29, PT, PT, R8.reuse, 0x200, RZ ;  /* 0x00000200081d7810 */ /* 0x040fe20007ffe0ff */
[----:B0-----:R-:W-:-:S04]  /*02b0*/  IMAD.WIDE.U32 R4, R8, 0x4, R10 ;  /* 0x0000000408047825 */ /* 0x001fc800078e000a */
[----:B------:R-:W-:Y:S01]  /*02c0*/  IMAD.WIDE.U32 R28, R29, 0x4, R10 ;  /* 0x000000041d1c7825 */ /* 0x000fe200078e000a */
[----:B------:R-:W2:Y:S04]  /*02d0*/  LDG.E.CONSTANT R6, desc[UR8][R4.64] ;  /* 0x0000000804067981 */ /* 0x000ea8000c1e9900 */
[----:B------:R-:W2:Y:S04]  /*02e0*/  LDG.E.CONSTANT R7, desc[UR8][R4.64+0x4] ;  /* 0x0000040804077981 */ /* 0x000ea8000c1e9900 */
[----:B------:R-:W3:Y:S04]  /*02f0*/  LDG.E.CONSTANT R4, desc[UR8][R28.64] ;  /* 0x000000081c047981 */ /* 0x000ee8000c1e9900 */
[----:B------:R0:W3:Y:S01]  /*0300*/  LDG.E.CONSTANT R5, desc[UR8][R28.64+0x4] ;  /* 0x000004081c057981 */ /* 0x0000e2000c1e9900 */
[----:B------:R-:W-:-:S02]  /*0310*/  LEA R13, R14, R26, 0x6 ;  /* 0x0000001a0e0d7211 */ /* 0x000fc400078e30ff */
[----:B------:R-:W-:Y:S02]  /*0320*/  IADD3 R9, PT, PT, R8, 0x400, RZ ;  /* 0x0000040008097810 */ /* 0x000fe40007ffe0ff */
[----:B------:R-:W-:-:S03]  /*0330*/  LEA R13, R13, UR6, 0x2 ;  /* 0x000000060d0d7c11 */ /* 0x000fc6000f8e10ff */
[--C-:B0-----:R-:W-:Y:S01]  /*0340*/  IMAD.WIDE.U32 R28, R9, 0x4, R10.reuse ;  /* 0x00000004091c7825 */ /* 0x101fe200078e000a */
[----:B------:R-:W-:Y:S01]  /*0350*/  IADD3 R9, PT, PT, R8, 0x600, RZ ;  /* 0x0000060008097810 */ /* 0x000fe20007ffe0ff */
[----:B--2---:R0:W-:Y:S04]  /*0360*/  STS.64 [R13], R6 ;  /* 0x000000060d007388 */ /* 0x0041e80000000a00 */
[----:B0-----:R-:W2:Y:S04]  /*0370*/  LDG.E.CONSTANT R6, desc[UR8][R28.64] ;  /* 0x000000081c067981 */ /* 0x001ea8000c1e9900 */
[----:B------:R0:W2:Y:S04]  /*0380*/  LDG.E.CONSTANT R7, desc[UR8][R28.64+0x4] ;  /* 0x000004081c077981 */ /* 0x0000a8000c1e9900 */
[----:B---3--:R1:W-:Y:S01]  /*0390*/  STS.64 [R13+0x100], R4 ;  /* 0x000100040d007388 */ /* 0x0083e20000000a00 */
[----:B0-----:R-:W-:-:S05]  /*03a0*/  IMAD.WIDE.U32 R28, R9, 0x4, R10 ;  /* 0x00000004091c7825 */ /* 0x001fca00078e000a */
[----:B-1----:R-:W3:Y:S04]  /*03b0*/  LDG.E.CONSTANT R4, desc[UR8][R28.64] ;  /* 0x000000081c047981 */ /* 0x002ee8000c1e9900 */
[----:B------:R0:W3:Y:S01]  /*03c0*/  LDG.E.CONSTANT R5, desc[UR8][R28.64+0x4] ;  /* 0x000004081c057981 */ /* 0x0000e2000c1e9900 */
[C---:B------:R-:W-:Y:S02]  /*03d0*/  IADD3 R9, PT, PT, R8.reuse, 0x800, RZ ;  /* 0x0000080008097810 */ /* 0x040fe40007ffe0ff */
[C---:B------:R-:W-:Y:S02]  /*03e0*/  IADD3 R15, PT, PT, R8.reuse, 0xa00, RZ ;  /* 0x00000a00080f7810 */ /* 0x040fe40007ffe0ff */
[----:B------:R-:W-:-:S03]  /*03f0*/  IADD3 R31, PT, PT, R8, 0xc00, RZ ;  /* 0x00000c00081f7810 */ /* 0x000fc60007ffe0ff */
[----:B0-----:R-:W-:-:S04]  /*0400*/  IMAD.WIDE.U32 R28, R15, 0x4, R10 ;  /* 0x000000040f1c7825 */ /* 0x001fc800078e000a */
[--C-:B------:R-:W-:Y:S01]  /*0410*/  IMAD.WIDE.U32 R30, R31, 0x4, R10.reuse ;  /* 0x000000041f1e7825 */ /* 0x100fe200078e000a */
[----:B--2---:R0:W-:Y:S03]  /*0420*/  STS.64 [R13+0x200], R6 ;  /* 0x000200060d007388 */ /* 0x0041e60000000a00 */
[--C-:B0-----:R-:W-:Y:S01]  /*0430*/  IMAD.WIDE.U32 R6, R9, 0x4, R10.reuse ;  /* 0x0000000409067825 */ /* 0x101fe200078e000a */
[----:B------:R-:W-:Y:S02]  /*0440*/  IADD3 R9, PT, PT, R8, 0xe00, RZ ;  /* 0x00000e0008097810 */ /* 0x000fe40007ffe0ff */
[----:B------:R-:W2:Y:S04]  /*0450*/  LDG.E.CONSTANT R8, desc[UR8][R30.64] ;  /* 0x000000081e087981 */ /* 0x000ea8000c1e9900 */
[----:B---3--:R0:W-:Y:S04]  /*0460*/  STS.64 [R13+0x300], R4 ;  /* 0x000300040d007388 */ /* 0x0081e80000000a00 */
[----:B0-----:R-:W3:Y:S04]  /*0470*/  LDG.E.CONSTANT R4, desc[UR8][R6.64] ;  /* 0x0000000806047981 */ /* 0x001ee8000c1e9900 */
[----:B------:R-:W3:Y:S04]  /*0480*/  LDG.E.CONSTANT R5, desc[UR8][R6.64+0x4] ;  /* 0x0000040806057981 */ /* 0x000ee8000c1e9900 */
[----:B------:R-:W4:Y:S04]  /*0490*/  LDG.E.CONSTANT R6, desc[UR8][R28.64] ;  /* 0x000000081c067981 */ /* 0x000f28000c1e9900 */
[----:B------:R0:W4:Y:S02]  /*04a0*/  LDG.E.CONSTANT R7, desc[UR8][R28.64+0x4] ;  /* 0x000004081c077981 */ /* 0x000124000c1e9900 */
[----:B0-----:R-:W-:-:S02]  /*04b0*/  IMAD.WIDE.U32 R28, R9, 0x4, R10 ;  /* 0x00000004091c7825 */ /* 0x001fc400078e000a */
[----:B------:R-:W2:Y:S04]  /*04c0*/  LDG.E.CONSTANT R9, desc[UR8][R30.64+0x4] ;  /* 0x000004081e097981 */ /* 0x000ea8000c1e9900 */
[----:B------:R-:W5:Y:S04]  /*04d0*/  LDG.E.CONSTANT R10, desc[UR8][R28.64] ;  /* 0x000000081c0a7981 */ /* 0x000f68000c1e9900 */
[----:B------:R-:W5:Y:S01]  /*04e0*/  LDG.E.CONSTANT R11, desc[UR8][R28.64+0x4] ;  /* 0x000004081c0b7981 */ /* 0x000f62000c1e9900 */
[----:B------:R-:W-:-:S04]  /*04f0*/  IADD3 R14, PT, PT, R14, 0x8, RZ ;  /* 0x000000080e0e7810 */ /* 0x000fc80007ffe0ff */
[----:B------:R-:W-:Y:S01]  /*0500*/  ISETP.NE.AND P0, PT, R14, 0x40, PT ;  /* 0x000000400e00780c */ /* 0x000fe20003f05270 */
[----:B---3--:R1:W-:Y:S04]  /*0510*/  STS.64 [R13+0x400], R4 ;  /* 0x000400040d007388 */ /* 0x0083e80000000a00 */
[----:B----4-:R1:W-:Y:S04]  /*0520*/  STS.64 [R13+0x500], R6 ;  /* 0x000500060d007388 */ /* 0x0103e80000000a00 */
[----:B--2---:R1:W-:Y:S04]  /*0530*/  STS.64 [R13+0x600], R8 ;  /* 0x000600080d007388 */ /* 0x0043e80000000a00 */
[----:B-----5:R1:W-:Y:S01]  /*0540*/  STS.64 [R13+0x700], R10 ;  /* 0x0007000a0d007388 */ /* 0x0203e20000000a00 */
[----:B------:R-:W-:Y:S05]  /*0550*/  @P0 BRA `(.L_x_0) ;  /* 0xfffffffc00480947 */ /* 0x000fea000383ffff */
[----:B------:R-:W-:Y:S06]  /*0560*/  BAR.SYNC.DEFER_BLOCKING 0x0 ;  /* 0x0000000000007b1d */ /* 0x000fec0000010000 */
[----:B------:R-:W-:-:S05]  /*0570*/  UMOV UR4, URZ ;  /* 0x000000ff00047c82 */ /* 0x000fca0008000000 */
.L_x_1:
[----:B------:R-:W-:Y:S02]  /*0580*/  ULEA UR7, UR4, UR5, 0x2 ;  /* 0x0000000504077291 */ /* 0x000fe4000f8e10ff */
[----:B-1----:R-:W-:Y:S01]  /*0590*/  LEA R4, R2, UR4, 0x7 ;  /* 0x0000000402047c11 */ /* 0x002fe2000f8e38ff */
[----:B------:R-:W-:-:S03]  /*05a0*/  UIADD3 UR4, UPT, UPT, UR4, 0x4, URZ ;  /* 0x0000000404047890 */ /* 0x000fc6000fffe0ff */
[----:B------:R-:W-:Y:S01]  /*05b0*/  LEA R27, R4, UR6, 0x2 ;  /* 0x00000006041b7c11 */ /* 0x000fe2000f8e10ff */
[----:B------:R-:W-:Y:S02]  /*05c0*/  UISETP.NE.AND UP0, UPT, UR4, 0x40, UPT ;  /* 0x000000400400788c */ /* 0x000fe4000bf05270 */
[----:B------:R-:W-:Y:S04]  /*05d0*/  LDS.128 R12, [UR7] ;  /* 0x00000007ff0c7984 */ /* 0x000fe80008000c00 */
[----:B------:R-:W0:Y:S04]  /*05e0*/  LDS.128 R8, [R27] ;  /* 0x000000001b087984 */ /* 0x000e280000000c00 */
[----:B------:R-:W1:Y:S01]  /*05f0*/  LDS.128 R4, [R27+0x100] ;  /* 0x000100001b047984 */ /* 0x000e620000000c00 */
[C---:B0-----:R-:W-:Y:S01]  /*0600*/  FFMA R28, R12.reuse, R8, R21 ;  /* 0x000000080c1c7223 */ /* 0x041fe20000000015 */
[----:B-1----:R-:W-:-:S03]  /*0610*/  FFMA R12, R12, R4, R22 ;  /* 0x000000040c0c7223 */ /* 0x002fc60000000016 */
[C---:B------:R-:W-:Y:S01]  /*0620*/  FFMA R21, R13.reuse, R9, R28 ;  /* 0x000000090d157223 */ /* 0x040fe2000000001c */
[----:B------:R-:W-:-:S03]  /*0630*/  FFMA R13, R13, R5, R12 ;  /* 0x000000050d0d7223 */ /* 0x000fc6000000000c */
[C---:B------:R-:W-:Y:S01]  /*0640*/  FFMA R12, R14.reuse, R10, R21 ;  /* 0x0000000a0e0c7223 */ /* 0x040fe20000000015 */
[----:B------:R-:W-:-:S03]  /*0650*/  FFMA R14, R14, R6, R13 ;  /* 0x000000060e0e7223 */ /* 0x000fc6000000000d */
[C---:B------:R-:W-:Y:S01]  /*0660*/  FFMA R21, R15.reuse, R11, R12 ;  /* 0x0000000b0f157223 */ /* 0x040fe2000000000c */
[----:B------:R-:W-:Y:S02]  /*0670*/  FFMA R22, R15, R7, R14 ;  /* 0x000000070f167223 */ /* 0x000fe4000000000e */
[----:B------:R-:W0:Y:S02]  /*0680*/  LDS.128 R12, [UR7+0x100] ;  /* 0x00010007ff0c7984 */ /* 0x000e240008000c00 */
[C---:B0-----:R-:W-:Y:S01]  /*0690*/  FFMA R20, R12.reuse, R8, R20 ;  /* 0x000000080c147223 */ /* 0x041fe20000000014 */
[----:B------:R-:W-:-:S03]  /*06a0*/  FFMA R12, R12, R4, R19 ;  /* 0x000000040c0c7223 */ /* 0x000fc60000000013 */
        /* <DEDUP_REMOVED lines=23> */
[----:B------:R-:W-:Y:S01]  /*0820*/  FFMA R17, R15, R7, R6 ;  /* 0x000000070f117223 */ /* 0x000fe20000000006 */
[----:B------:R-:W-:Y:S06]  /*0830*/  BRA.U UP0, `(.L_x_1) ;  /* 0xfffffffd00507547 */ /* 0x000fec000b83ffff */
[----:B------:R-:W-:Y:S05]  /*0840*/  @P1 BRA `(.L_x_2) ;  /* 0xfffffff8002c1947 */ /* 0x000fea000383ffff */
[----:B------:R-:W0:Y:S01]  /*0850*/  LDC.64 R4, c[0x0][0x390] ;  /* 0x0000e400ff047b82 */ /* 0x000e220000000a00 */
[----:B------:R-:W-:-:S04]  /*0860*/  IMAD R25, R0, -0x7fc0, R25 ;  /* 0xffff804000197824 */ /* 0x000fc800078e0219 */
[----:B0-----:R-:W-:-:S05]  /*0870*/  IMAD.WIDE.U32 R4, R25, 0x4, R4 ;  /* 0x0000000419047825 */ /* 0x001fca00078e0004 */
[----:B------:R-:W-:Y:S04]  /*0880*/  STG.E desc[UR8][R4.64], R21 ;  /* 0x0000001504007986 */ /* 0x000fe8000c101908 */
[----:B------:R-:W-:Y:S04]  /*0890*/  STG.E desc[UR8][R4.64+0x4], R22 ;  /* 0x0000041604007986 */ /* 0x000fe8000c101908 */
[----:B------:R-:W-:Y:S04]  /*08a0*/  STG.E desc[UR8][R4.64+0x10000], R20 ;  /* 0x0100001404007986 */ /* 0x000fe8000c101908 */
[----:B------:R-:W-:Y:S04]  /*08b0*/  STG.E desc[UR8][R4.64+0x10004], R19 ;  /* 0x0100041304007986 */ /* 0x000fe8000c101908 */
[----:B------:R-:W-:Y:S04]  /*08c0*/  STG.E desc[UR8][R4.64+0x20000], R18 ;  /* 0x0200001204007986 */ /* 0x000fe8000c101908 */
[----:B------:R-:W-:Y:S04]  /*08d0*/  STG.E desc[UR8][R4.64+0x20004], R3 ;  /* 0x0200040304007986 */ /* 0x000fe8000c101908 */
[----:B------:R-:W-:Y:S04]  /*08e0*/  STG.E desc[UR8][R4.64+0x30000], R16 ;  /* 0x0300001004007986 */ /* 0x000fe8000c101908 */
[----:B------:R-:W-:Y:S01]  /*08f0*/  STG.E desc[UR8][R4.64+0x30004], R17 ;  /* 0x0300041104007986 */ /* 0x000fe2000c101908 */
[----:B------:R-:W-:Y:S05]  /*0900*/  EXIT ;  /* 0x000000000000794d */ /* 0x000fea0003800000 */
.L_x_3:
[----:B------:R-:W-:-:S00]  /*0910*/  BRA `(.L_x_3) ;  /* 0xfffffffc00fc7947 */ /* 0x000fc0000383ffff */
[----:B------:R-:W-:-:S00]  /*0920*/  NOP ;  /* 0x0000000000007918 */ /* 0x000fc00000000000 */
        /* <DEDUP_REMOVED lines=13> */
.L_x_4:


//--------------------- .nv.shared.default_function_kernel0 --------------------------
	.section	.nv.shared.default_function_kernel0,"aw",@nobits
	.sectionflags	@""
	.align	4
.nv.shared.default_function_kernel0:
	.zero		18432


//--------------------- .nv.shared.reserved.0     --------------------------
	.section	.nv.shared.reserved.0,"aw",@nobits
	.weak		__nv_reservedSMEM_offset_0_alias
	.size		__nv_reservedSMEM_offset_0_alias, 0, 64
	.other		__nv_reservedSMEM_offset_0_alias,@"STO_CUDA_RESERVED_SHARED STV_DEFAULT"
__nv_reservedSMEM_offset_0_alias:
	.zero		0
	.zero		64


//--------------------- .nv.constant0.default_function_kernel0 --------------------------
	.section	.nv.constant0.default_function_kernel0,"a",@progbits
	.sectionflags	@""
	.align	4
.nv.constant0.default_function_kernel0:
	.zero		920


//--------------------- SYMBOLS --------------------------

	.type		.nv.reservedSmem.offset0,@object
	.size		.nv.reservedSmem.offset0,0x4
	.type		.nv.reservedSmem.cap,@object
	.size		.nv.reservedSmem.cap,0x4
